	.headerflags	@"EF_CUDA_TEXMODE_UNIFIED EF_CUDA_64BIT_ADDRESS EF_CUDA_SM89 EF_CUDA_VIRTUAL_SM(EF_CUDA_SM89)"
	.elftype	@"ET_EXEC"


//--------------------- .nv.info                  --------------------------
	.section	.nv.info,"",@"SHT_CUDA_INFO"
	.align	4


	//----- nvinfo : EIATTR_REGCOUNT
	.align		4
        /*0000*/ 	.byte	0x04, 0x2f
        /*0002*/ 	.short	(.L_1 - .L_0)
	.align		4
.L_0:
        /*0004*/ 	.word	index@(triton__0d1d2d3d4d5d6de7de)
        /*0008*/ 	.word	0x00000028


	//----- nvinfo : EIATTR_MAX_STACK_SIZE
	.align		4
.L_1:
        /*000c*/ 	.byte	0x04, 0x23
        /*000e*/ 	.short	(.L_3 - .L_2)
	.align		4
.L_2:
        /*0010*/ 	.word	index@(triton__0d1d2d3d4d5d6de7de)
        /*0014*/ 	.word	0x00000000


	//----- nvinfo : EIATTR_MIN_STACK_SIZE
	.align		4
.L_3:
        /*0018*/ 	.byte	0x04, 0x12
        /*001a*/ 	.short	(.L_5 - .L_4)
	.align		4
.L_4:
        /*001c*/ 	.word	index@(triton__0d1d2d3d4d5d6de7de)
        /*0020*/ 	.word	0x00000000


	//----- nvinfo : EIATTR_FRAME_SIZE
	.align		4
.L_5:
        /*0024*/ 	.byte	0x04, 0x11
        /*0026*/ 	.short	(.L_7 - .L_6)
	.align		4
.L_6:
        /*0028*/ 	.word	index@(triton__0d1d2d3d4d5d6de7de)
        /*002c*/ 	.word	0x00000000
.L_7:


//--------------------- .nv.info.triton__0d1d2d3d4d5d6de7de --------------------------
	.section	.nv.info.triton__0d1d2d3d4d5d6de7de,"",@"SHT_CUDA_INFO"
	.align	4


	//----- nvinfo : EIATTR_CUDA_API_VERSION
	.align		4
        /*0000*/ 	.byte	0x04, 0x37
        /*0002*/ 	.short	(.L_9 - .L_8)
.L_8:
        /*0004*/ 	.word	0x0000007b


	//----- nvinfo : EIATTR_PARAM_CBANK
	.align		4
.L_9:
        /*0008*/ 	.byte	0x04, 0x0a
        /*000a*/ 	.short	(.L_11 - .L_10)
	.align		4
.L_10:
        /*000c*/ 	.word	index@(.nv.constant0.triton__0d1d2d3d4d5d6de7de)
        /*0010*/ 	.short	0x0160
        /*0012*/ 	.short	0x0038


	//----- nvinfo : EIATTR_CBANK_PARAM_SIZE
	.align		4
.L_11:
        /*0014*/ 	.byte	0x03, 0x19
        /*0016*/ 	.short	0x0038


	//----- nvinfo : EIATTR_KPARAM_INFO
	.align		4
        /*0018*/ 	.byte	0x04, 0x17
        /*001a*/ 	.short	(.L_13 - .L_12)
.L_12:
        /*001c*/ 	.word	0x00000000
        /*0020*/ 	.short	0x0007
        /*0022*/ 	.short	0x0034
        /*0024*/ 	.byte	0x00, 0xf0, 0x11, 0x00


	//----- nvinfo : EIATTR_KPARAM_INFO
	.align		4
.L_13:
        /*0028*/ 	.byte	0x04, 0x17
        /*002a*/ 	.short	(.L_15 - .L_14)
.L_14:
        /*002c*/ 	.word	0x00000000
        /*0030*/ 	.short	0x0006
        /*0032*/ 	.short	0x0030
        /*0034*/ 	.byte	0x00, 0xf0, 0x11, 0x00


	//----- nvinfo : EIATTR_KPARAM_INFO
	.align		4
.L_15:
        /*0038*/ 	.byte	0x04, 0x17
        /*003a*/ 	.short	(.L_17 - .L_16)
.L_16:
        /*003c*/ 	.word	0x00000000
        /*0040*/ 	.short	0x0005
        /*0042*/ 	.short	0x0028
        /*0044*/ 	.byte	0x00, 0xf0, 0x21, 0x00


	//----- nvinfo : EIATTR_KPARAM_INFO
	.align		4
.L_17:
        /*0048*/ 	.byte	0x04, 0x17
        /*004a*/ 	.short	(.L_19 - .L_18)
.L_18:
        /*004c*/ 	.word	0x00000000
        /*0050*/ 	.short	0x0004
        /*0052*/ 	.short	0x0020
        /*0054*/ 	.byte	0x00, 0xf0, 0x21, 0x00


	//----- nvinfo : EIATTR_KPARAM_INFO
	.align		4
.L_19:
        /*0058*/ 	.byte	0x04, 0x17
        /*005a*/ 	.short	(.L_21 - .L_20)
.L_20:
        /*005c*/ 	.word	0x00000000
        /*0060*/ 	.short	0x0003
        /*0062*/ 	.short	0x0018
        /*0064*/ 	.byte	0x00, 0xf0, 0x21, 0x00


	//----- nvinfo : EIATTR_KPARAM_INFO
	.align		4
.L_21:
        /*0068*/ 	.byte	0x04, 0x17
        /*006a*/ 	.short	(.L_23 - .L_22)
.L_22:
        /*006c*/ 	.word	0x00000000
        /*0070*/ 	.short	0x0002
        /*0072*/ 	.short	0x0010
        /*0074*/ 	.byte	0x00, 0xf0, 0x21, 0x00


	//----- nvinfo : EIATTR_KPARAM_INFO
	.align		4
.L_23:
        /*0078*/ 	.byte	0x04, 0x17
        /*007a*/ 	.short	(.L_25 - .L_24)
.L_24:
        /*007c*/ 	.word	0x00000000
        /*0080*/ 	.short	0x0001
        /*0082*/ 	.short	0x0008
        /*0084*/ 	.byte	0x00, 0xf0, 0x21, 0x00


	//----- nvinfo : EIATTR_KPARAM_INFO
	.align		4
.L_25:
        /*0088*/ 	.byte	0x04, 0x17
        /*008a*/ 	.short	(.L_27 - .L_26)
.L_26:
        /*008c*/ 	.word	0x00000000
        /*0090*/ 	.short	0x0000
        /*0092*/ 	.short	0x0000
        /*0094*/ 	.byte	0x00, 0xf0, 0x21, 0x00


	//----- nvinfo : EIATTR_MAXREG_COUNT
	.align		4
.L_27:
        /*0098*/ 	.byte	0x03, 0x1b
        /*009a*/ 	.short	0x00ff


	//----- nvinfo : EIATTR_EXIT_INSTR_OFFSETS
	.align		4
        /*009c*/ 	.byte	0x04, 0x1c
        /*009e*/ 	.short	(.L_29 - .L_28)


	//   ....[0]....
.L_28:
        /*00a0*/ 	.word	0x00001780


	//   ....[1]....
        /*00a4*/ 	.word	0x000017a0


	//----- nvinfo : EIATTR_MAX_THREADS
	.align		4
.L_29:
        /*00a8*/ 	.byte	0x04, 0x05
        /*00aa*/ 	.short	(.L_31 - .L_30)
.L_30:
        /*00ac*/ 	.word	0x00000080
        /*00b0*/ 	.word	0x00000001
        /*00b4*/ 	.word	0x00000001
.L_31:


//--------------------- .nv.rel.action            --------------------------
	.section	.nv.rel.action,"",@"SHT_CUDA_RELOCINFO"
	.align	8
	.sectionentsize	8
        /*0000*/ 	.byte	0x73, 0x00, 0x00, 0x00, 0x00, 0x00, 0x00, 0x00, 0x00, 0x00, 0x00, 0x11, 0x25, 0x00, 0x05, 0x36


//--------------------- .nv.constant0.triton__0d1d2d3d4d5d6de7de --------------------------
	.section	.nv.constant0.triton__0d1d2d3d4d5d6de7de,"a",@progbits
	.align	4
.nv.constant0.triton__0d1d2d3d4d5d6de7de:
	.zero		408


//--------------------- .text.triton__0d1d2d3d4d5d6de7de --------------------------
	.section	.text.triton__0d1d2d3d4d5d6de7de,"ax",@progbits
	.sectionflags	@"SHF_BARRIERS=1"
	.sectioninfo	@"SHI_REGISTERS=40"
	.align	128
        .global         triton__0d1d2d3d4d5d6de7de
        .type           triton__0d1d2d3d4d5d6de7de,@function
        .size           triton__0d1d2d3d4d5d6de7de,(.L_x_1 - triton__0d1d2d3d4d5d6de7de)
        .other          triton__0d1d2d3d4d5d6de7de,@"STO_CUDA_ENTRY STV_DEFAULT"
triton__0d1d2d3d4d5d6de7de:
.text.triton__0d1d2d3d4d5d6de7de:
[----:B------:R-:W-:-:S02]  /*0000*/  IMAD.MOV.U32 R1, RZ, RZ, c[0x0][0x28] ;  /* 0x00000a00ff017624 */ /* 0x000fc400078e00ff */
[----:B------:R-:W0:Y:S01]  /*0010*/  S2R R26, SR_TID.X ;  /* 0x00000000001a7919 */ /* 0x000e220000002100 */
[----:B------:R-:W-:Y:S01]  /*0020*/  IMAD.MOV.U32 R24, RZ, RZ, 0x2 ;  /* 0x00000002ff187424 */ /* 0x000fe200078e00ff */
[----:B------:R-:W-:Y:S01]  /*0030*/  CS2R R14, SRZ ;  /* 0x00000000000e7805 */ /* 0x000fe2000001ff00 */
[----:B------:R-:W-:Y:S01]  /*0040*/  IMAD.MOV.U32 R23, RZ, RZ, 0x2 ;  /* 0x00000002ff177424 */ /* 0x000fe200078e00ff */
[----:B------:R-:W1:Y:S01]  /*0050*/  S2R R25, SR_CTAID.Y ;  /* 0x0000000000197919 */ /* 0x000e620000002600 */
[----:B------:R-:W-:-:S03]  /*0060*/  ULDC.64 UR4, c[0x0][0x118] ;  /* 0x0000460000047ab9 */ /* 0x000fc60000000a00 */
[----:B------:R-:W2:Y:S01]  /*0070*/  S2R R27, SR_CTAID.X ;  /* 0x00000000001b7919 */ /* 0x000ea20000002500 */
[--C-:B0-----:R-:W-:Y:S02]  /*0080*/  SHF.R.U32.HI R29, RZ, 0x5, R26.reuse ;  /* 0x00000005ff1d7819 */ /* 0x101fe4000001161a */
[----:B------:R-:W-:Y:S02]  /*0090*/  SHF.R.U32.HI R7, RZ, 0x2, R26 ;  /* 0x00000002ff077819 */ /* 0x000fe4000001161a */
[----:B------:R-:W-:Y:S01]  /*00a0*/  SGXT.U32 R29, R29, 0x2 ;  /* 0x000000021d1d781a */ /* 0x000fe20000000000 */
[----:B-1----:R-:W-:Y:S01]  /*00b0*/  IMAD.SHL.U32 R28, R25, 0x20, RZ ;  /* 0x00000020191c7824 */ /* 0x002fe200078e00ff */
[----:B------:R-:W-:Y:S01]  /*00c0*/  SGXT.U32 R7, R7, 0x3 ;  /* 0x000000030707781a */ /* 0x000fe20000000000 */
[----:B--2---:R-:W-:Y:S02]  /*00d0*/  IMAD.SHL.U32 R27, R27, 0x20, RZ ;  /* 0x000000201b1b7824 */ /* 0x004fe400078e00ff */
[----:B------:R-:W-:-:S05]  /*00e0*/  IMAD.SHL.U32 R0, R29, 0x8, RZ ;  /* 0x000000081d007824 */ /* 0x000fca00078e00ff */
[----:B------:R-:W-:-:S04]  /*00f0*/  LOP3.LUT R7, R0, R7, RZ, 0xfc, !PT ;  /* 0x0000000700077212 */ /* 0x000fc800078efcff */
[----:B------:R-:W-:-:S04]  /*0100*/  LOP3.LUT R3, R28, R7, RZ, 0xfc, !PT ;  /* 0x000000071c037212 */ /* 0x000fc800078efcff */
[----:B------:R-:W-:-:S04]  /*0110*/  SHF.R.S32.HI R4, RZ, 0x1f, R3 ;  /* 0x0000001fff047819 */ /* 0x000fc80000011403 */
[CC--:B------:R-:W-:Y:S02]  /*0120*/  LEA.HI R5, R4.reuse, R3.reuse, RZ, 0x9 ;  /* 0x0000000304057211 */ /* 0x0c0fe400078f48ff */
[----:B------:R-:W-:Y:S02]  /*0130*/  LEA.HI R6, R4, R3, RZ, 0xb ;  /* 0x0000000304067211 */ /* 0x000fe400078f58ff */
[----:B------:R-:W-:Y:S02]  /*0140*/  SHF.R.S32.HI R0, RZ, 0x9, R5 ;  /* 0x00000009ff007819 */ /* 0x000fe40000011405 */
[C---:B------:R-:W-:Y:S01]  /*0150*/  LOP3.LUT R10, R6.reuse, 0xfff800, RZ, 0xc0, !PT ;  /* 0x00fff800060a7812 */ /* 0x040fe200078ec0ff */
[----:B------:R-:W-:Y:S01]  /*0160*/  IMAD.SHL.U32 R6, R6, 0x80, RZ ;  /* 0x0000008006067824 */ /* 0x000fe200078e00ff */
[----:B------:R-:W-:Y:S02]  /*0170*/  LEA.HI R2, R0, R0, RZ, 0x2 ;  /* 0x0000000000027211 */ /* 0x000fe400078f10ff */
[----:B------:R-:W-:Y:S01]  /*0180*/  LOP3.LUT R12, R5, 0xfffe00, RZ, 0xc0, !PT ;  /* 0x00fffe00050c7812 */ /* 0x000fe200078ec0ff */
[C---:B------:R-:W-:Y:S01]  /*0190*/  IMAD.IADD R31, R3.reuse, 0x1, -R10 ;  /* 0x00000001031f7824 */ /* 0x040fe200078e0a0a */
[----:B------:R-:W-:Y:S01]  /*01a0*/  LOP3.LUT R9, R2, 0xfffffffc, RZ, 0xc0, !PT ;  /* 0xfffffffc02097812 */ /* 0x000fe200078ec0ff */
[----:B------:R-:W-:Y:S01]  /*01b0*/  IMAD.SHL.U32 R2, R26, 0x8, RZ ;  /* 0x000000081a027824 */ /* 0x000fe200078e00ff */
[----:B------:R-:W-:Y:S01]  /*01c0*/  LOP3.LUT R6, R6, 0xfffc0000, RZ, 0xc0, !PT ;  /* 0xfffc000006067812 */ /* 0x000fe200078ec0ff */
[----:B------:R-:W-:Y:S01]  /*01d0*/  IMAD.IADD R5, R3, 0x1, -R12 ;  /* 0x0000000103057824 */ /* 0x000fe200078e0a0c */
[----:B------:R-:W-:Y:S01]  /*01e0*/  CS2R R10, SRZ ;  /* 0x00000000000a7805 */ /* 0x000fe2000001ff00 */
[----:B------:R-:W-:Y:S01]  /*01f0*/  IMAD.IADD R0, R0, 0x1, -R9 ;  /* 0x0000000100007824 */ /* 0x000fe200078e0a09 */
[----:B------:R-:W-:Y:S01]  /*0200*/  LOP3.LUT R2, R2, 0x18, RZ, 0xc0, !PT ;  /* 0x0000001802027812 */ /* 0x000fe200078ec0ff */
[----:B------:R-:W-:Y:S01]  /*0210*/  IMAD R31, R31, 0x100, R6 ;  /* 0x000001001f1f7824 */ /* 0x000fe200078e0206 */
[----:B------:R-:W-:Y:S01]  /*0220*/  CS2R R8, SRZ ;  /* 0x0000000000087805 */ /* 0x000fe2000001ff00 */
[----:B------:R-:W-:Y:S01]  /*0230*/  CS2R R12, SRZ ;  /* 0x00000000000c7805 */ /* 0x000fe2000001ff00 */
[----:B------:R-:W-:-:S02]  /*0240*/  LOP3.LUT R4, R27, R2, RZ, 0xfc, !PT ;  /* 0x000000021b047212 */ /* 0x000fc400078efcff */
[----:B------:R-:W-:Y:S02]  /*0250*/  ISETP.GE.AND P0, PT, R0, 0x2, PT ;  /* 0x000000020000780c */ /* 0x000fe40003f06270 */
[--C-:B------:R-:W-:Y:S01]  /*0260*/  IADD3 R33, R31, -0x80, R4.reuse ;  /* 0xffffff801f217810 */ /* 0x100fe20007ffe004 */
[----:B------:R-:W-:Y:S01]  /*0270*/  IMAD R5, R5, 0x100, R4 ;  /* 0x0000010005057824 */ /* 0x000fe200078e0204 */
[----:B------:R-:W-:-:S03]  /*0280*/  ISETP.GT.AND P2, PT, R4, 0x7f, !P0 ;  /* 0x0000007f0400780c */ /* 0x000fc60004744270 */
[----:B------:R-:W-:Y:S01]  /*0290*/  IMAD.WIDE R32, R33, R24, c[0x0][0x160] ;  /* 0x0000580021207625 */ /* 0x000fe200078e0218 */
[----:B------:R-:W-:Y:S02]  /*02a0*/  ISETP.LT.AND P3, PT, R4, 0x100, P2 ;  /* 0x000001000400780c */ /* 0x000fe40001761270 */
[----:B------:R-:W-:-:S05]  /*02b0*/  IADD3 R22, R5, -0x80, RZ ;  /* 0xffffff8005167810 */ /* 0x000fca0007ffe0ff */
[----:B------:R-:W-:-:S06]  /*02c0*/  IMAD.WIDE R22, R22, R23, c[0x0][0x170] ;  /* 0x00005c0016167625 */ /* 0x000fcc00078e0217 */
[----:B------:R0:W2:Y:S04]  /*02d0*/  @P3 LDG.E.EL.128 R8, [R32.64] ;  /* 0x0000000420083981 */ /* 0x0000a8000c2e1d00 */
[----:B------:R1:W3:Y:S01]  /*02e0*/  @P3 LDG.E.EL.128 R12, [R22.64] ;  /* 0x00000004160c3981 */ /* 0x0002e2000c2e1d00 */
[C---:B------:R-:W-:Y:S01]  /*02f0*/  ISETP.LT.AND P1, PT, R4.reuse, 0x100, !P0 ;  /* 0x000001000400780c */ /* 0x040fe20004721270 */
[----:B------:R-:W-:Y:S01]  /*0300*/  IMAD.IADD R35, R4, 0x1, R31 ;  /* 0x0000000104237824 */ /* 0x000fe200078e021f */
[----:B------:R-:W-:Y:S01]  /*0310*/  CS2R R16, SRZ ;  /* 0x0000000000107805 */ /* 0x000fe2000001ff00 */
[----:B------:R-:W-:Y:S01]  /*0320*/  CS2R R18, SRZ ;  /* 0x0000000000127805 */ /* 0x000fe2000001ff00 */
[----:B------:R-:W-:Y:S01]  /*0330*/  CS2R R20, SRZ ;  /* 0x0000000000147805 */ /* 0x000fe2000001ff00 */
[----:B------:R-:W-:Y:S01]  /*0340*/  IMAD.WIDE R34, R35, R24, c[0x0][0x160] ;  /* 0x0000580023227625 */ /* 0x000fe200078e0218 */
[----:B-1----:R-:W-:-:S03]  /*0350*/  CS2R R22, SRZ ;  /* 0x0000000000167805 */ /* 0x002fc6000001ff00 */
[----:B0-----:R-:W-:-:S04]  /*0360*/  IMAD.WIDE R32, R5, R24, c[0x0][0x168] ;  /* 0x00005a0005207625 */ /* 0x001fc800078e0218 */
[----:B------:R0:W4:Y:S04]  /*0370*/  @P1 LDG.E.EL.128 R16, [R34.64] ;  /* 0x0000000422101981 */ /* 0x000128000c2e1d00 */
[----:B------:R1:W5:Y:S01]  /*0380*/  @P1 LDG.E.EL.128 R20, [R32.64] ;  /* 0x0000000420141981 */ /* 0x000362000c2e1d00 */
[----:B--2---:R-:W-:Y:S02]  /*0390*/  SEL R8, R8, RZ, P3 ;  /* 0x000000ff08087207 */ /* 0x004fe40001800000 */
[----:B-1----:R-:W-:Y:S02]  /*03a0*/  SEL R32, R9, RZ, P3 ;  /* 0x000000ff09207207 */ /* 0x002fe40001800000 */
[----:B---3--:R-:W-:Y:S02]  /*03b0*/  SEL R24, R12, RZ, P3 ;  /* 0x000000ff0c187207 */ /* 0x008fe40001800000 */
[C---:B------:R-:W-:Y:S01]  /*03c0*/  PRMT R12, R8.reuse, 0x7632, R12 ;  /* 0x00007632080c7816 */ /* 0x040fe2000000000c */
[----:B------:R-:W-:Y:S01]  /*03d0*/  IMAD.U32 R8, R8, 0x10000, RZ ;  /* 0x0001000008087824 */ /* 0x000fe200078e00ff */
[----:B------:R-:W-:Y:S01]  /*03e0*/  SEL R10, R10, RZ, P3 ;  /* 0x000000ff0a0a7207 */ /* 0x000fe20001800000 */
[C---:B0-----:R-:W-:Y:S01]  /*03f0*/  IMAD.U32 R35, R24.reuse, 0x10000, RZ ;  /* 0x0001000018237824 */ /* 0x041fe200078e00ff */
[----:B------:R-:W-:Y:S01]  /*0400*/  PRMT R30, R24, 0x7632, R30 ;  /* 0x00007632181e7816 */ /* 0x000fe2000000001e */
[----:B------:R-:W-:Y:S01]  /*0410*/  IMAD.U32 R12, R12, 0x10000, RZ ;  /* 0x000100000c0c7824 */ /* 0x000fe200078e00ff */
[----:B------:R-:W-:Y:S01]  /*0420*/  LOP3.LUT R8, R8, 0x80000000, RZ, 0x3c, !PT ;  /* 0x8000000008087812 */ /* 0x000fe200078e3cff */
[----:B------:R-:W-:Y:S01]  /*0430*/  IMAD.U32 R9, R10, 0x10000, RZ ;  /* 0x000100000a097824 */ /* 0x000fe200078e00ff */
[----:B------:R-:W-:Y:S01]  /*0440*/  SEL R13, R13, RZ, P3 ;  /* 0x000000ff0d0d7207 */ /* 0x000fe20001800000 */
[----:B------:R-:W-:Y:S01]  /*0450*/  IMAD.U32 R37, R30, 0x10000, RZ ;  /* 0x000100001e257824 */ /* 0x000fe200078e00ff */
[----:B------:R-:W-:Y:S01]  /*0460*/  SEL R33, R14, RZ, P3 ;  /* 0x000000ff0e217207 */ /* 0x000fe20001800000 */
[----:B------:R-:W-:Y:S01]  /*0470*/  FFMA R24, R8, R35, RZ ;  /* 0x0000002308187223 */ /* 0x000fe200000000ff */
[C---:B------:R-:W-:Y:S01]  /*0480*/  IMAD.U32 R8, R32.reuse, 0x10000, RZ ;  /* 0x0001000020087824 */ /* 0x040fe200078e00ff */
[----:B------:R-:W-:Y:S01]  /*0490*/  LOP3.LUT R9, R9, 0x80000000, RZ, 0x3c, !PT ;  /* 0x8000000009097812 */ /* 0x000fe200078e3cff */
[----:B------:R-:W-:Y:S01]  /*04a0*/  IMAD.U32 R35, R13, 0x10000, RZ ;  /* 0x000100000d237824 */ /* 0x000fe200078e00ff */
[----:B------:R-:W-:Y:S01]  /*04b0*/  PRMT R32, R32, 0x7632, R32 ;  /* 0x0000763220207816 */ /* 0x000fe20000000020 */
[----:B------:R-:W-:Y:S01]  /*04c0*/  IMAD.U32 R30, R33, 0x10000, RZ ;  /* 0x00010000211e7824 */ /* 0x000fe200078e00ff */
[----:B------:R-:W-:-:S02]  /*04d0*/  LOP3.LUT R8, R8, 0x80000000, RZ, 0x3c, !PT ;  /* 0x8000000008087812 */ /* 0x000fc400078e3cff */
[----:B------:R-:W-:Y:S01]  /*04e0*/  PRMT R10, R10, 0x7632, R10 ;  /* 0x000076320a0a7816 */ /* 0x000fe2000000000a */
[----:B------:R-:W-:Y:S01]  /*04f0*/  FFMA R30, R9, R30, RZ ;  /* 0x0000001e091e7223 */ /* 0x000fe200000000ff */
[----:B------:R-:W-:Y:S01]  /*0500*/  PRMT R13, R13, 0x7632, R13 ;  /* 0x000076320d0d7816 */ /* 0x000fe2000000000d */
[----:B------:R-:W-:Y:S01]  /*0510*/  FFMA R14, R8, R35, RZ ;  /* 0x00000023080e7223 */ /* 0x000fe200000000ff */
[----:B------:R-:W-:Y:S01]  /*0520*/  IMAD.U32 R8, R32, 0x10000, RZ ;  /* 0x0001000020087824 */ /* 0x000fe200078e00ff */
[----:B------:R-:W-:Y:S01]  /*0530*/  PRMT R33, R33, 0x7632, R33 ;  /* 0x0000763221217816 */ /* 0x000fe20000000021 */
[----:B------:R-:W-:Y:S01]  /*0540*/  IMAD.U32 R9, R10, 0x10000, RZ ;  /* 0x000100000a097824 */ /* 0x000fe200078e00ff */
[----:B----4-:R-:W-:Y:S01]  /*0550*/  SEL R10, R16, RZ, P1 ;  /* 0x000000ff100a7207 */ /* 0x010fe20000800000 */
[----:B------:R-:W-:Y:S01]  /*0560*/  IMAD.U32 R13, R13, 0x10000, RZ ;  /* 0x000100000d0d7824 */ /* 0x000fe200078e00ff */
[----:B------:R-:W-:Y:S01]  /*0570*/  LOP3.LUT R8, R8, 0x80000000, RZ, 0x3c, !PT ;  /* 0x8000000008087812 */ /* 0x000fe200078e3cff */
[----:B------:R-:W-:Y:S01]  /*0580*/  IMAD.U32 R32, R33, 0x10000, RZ ;  /* 0x0001000021207824 */ /* 0x000fe200078e00ff */
[----:B------:R-:W-:Y:S01]  /*0590*/  LOP3.LUT R9, R9, 0x80000000, RZ, 0x3c, !PT ;  /* 0x8000000009097812 */ /* 0x000fe200078e3cff */
[----:B------:R-:W-:Y:S01]  /*05a0*/  IMAD.U32 R33, R10, 0x10000, RZ ;  /* 0x000100000a217824 */ /* 0x000fe200078e00ff */
[----:B-----5:R-:W-:Y:S01]  /*05b0*/  SEL R20, R20, RZ, P1 ;  /* 0x000000ff14147207 */ /* 0x020fe20000800000 */
[----:B------:R-:W-:Y:S01]  /*05c0*/  FFMA R13, R8, R13, RZ ;  /* 0x0000000d080d7223 */ /* 0x000fe200000000ff */
[----:B------:R-:W-:Y:S01]  /*05d0*/  FSEL R16, R24, RZ, P2 ;  /* 0x000000ff18107208 */ /* 0x000fe20001000000 */
[----:B------:R-:W-:Y:S01]  /*05e0*/  FFMA R9, R9, R32, RZ ;  /* 0x0000002009097223 */ /* 0x000fe200000000ff */
[----:B------:R-:W-:Y:S01]  /*05f0*/  SEL R8, R17, RZ, P1 ;  /* 0x000000ff11087207 */ /* 0x000fe20000800000 */
[----:B------:R-:W-:Y:S01]  /*0600*/  IMAD.U32 R32, R20, 0x10000, RZ ;  /* 0x0001000014207824 */ /* 0x000fe200078e00ff */
[----:B------:R-:W-:-:S02]  /*0610*/  SEL R24, R21, RZ, P1 ;  /* 0x000000ff15187207 */ /* 0x000fc40000800000 */
[----:B------:R-:W-:Y:S01]  /*0620*/  FSEL R17, R14, RZ, P2 ;  /* 0x000000ff0e117208 */ /* 0x000fe20001000000 */
[----:B------:R-:W-:Y:S01]  /*0630*/  FFMA R16, R33, R32, R16 ;  /* 0x0000002021107223 */ /* 0x000fe20000000010 */
[----:B------:R-:W-:Y:S01]  /*0640*/  SEL R34, R11, RZ, P3 ;  /* 0x000000ff0b227207 */ /* 0x000fe20001800000 */
[----:B------:R-:W-:Y:S01]  /*0650*/  IMAD.U32 R32, R8, 0x10000, RZ ;  /* 0x0001000008207824 */ /* 0x000fe200078e00ff */
[----:B------:R-:W-:Y:S01]  /*0660*/  SEL R14, R18, RZ, P1 ;  /* 0x000000ff120e7207 */ /* 0x000fe20000800000 */
[----:B------:R-:W-:Y:S01]  /*0670*/  IMAD.U32 R21, R24, 0x10000, RZ ;  /* 0x0001000018157824 */ /* 0x000fe200078e00ff */
[----:B------:R-:W-:Y:S02]  /*0680*/  SEL R22, R22, RZ, P1 ;  /* 0x000000ff16167207 */ /* 0x000fe40000800000 */
[----:B------:R-:W-:Y:S01]  /*0690*/  PRMT R24, R10, 0x7632, R24 ;  /* 0x000076320a187816 */ /* 0x000fe20000000018 */
[----:B------:R-:W-:Y:S01]  /*06a0*/  FFMA R17, R32, R21, R17 ;  /* 0x0000001520117223 */ /* 0x000fe20000000011 */
[----:B------:R-:W-:Y:S01]  /*06b0*/  LOP3.LUT R12, R12, 0x80000000, RZ, 0x3c, !PT ;  /* 0x800000000c0c7812 */ /* 0x000fe200078e3cff */
[----:B------:R-:W-:Y:S01]  /*06c0*/  IMAD.U32 R33, R14, 0x10000, RZ ;  /* 0x000100000e217824 */ /* 0x000fe200078e00ff */
[----:B------:R-:W-:Y:S01]  /*06d0*/  PRMT R10, R8, 0x7632, R10 ;  /* 0x00007632080a7816 */ /* 0x000fe2000000000a */
[----:B------:R-:W-:Y:S01]  /*06e0*/  IMAD.U32 R8, R34, 0x10000, RZ ;  /* 0x0001000022087824 */ /* 0x000fe200078e00ff */
[----:B------:R-:W-:Y:S01]  /*06f0*/  FSEL R18, R30, RZ, P2 ;  /* 0x000000ff1e127208 */ /* 0x000fe20001000000 */
[----:B------:R-:W-:Y:S01]  /*0700*/  IMAD.U32 R32, R22, 0x10000, RZ ;  /* 0x0001000016207824 */ /* 0x000fe200078e00ff */
[----:B------:R-:W-:Y:S01]  /*0710*/  SEL R35, R15, RZ, P3 ;  /* 0x000000ff0f237207 */ /* 0x000fe20001800000 */
[----:B------:R-:W-:Y:S01]  /*0720*/  FFMA R12, R12, R37, RZ ;  /* 0x000000250c0c7223 */ /* 0x000fe200000000ff */
[----:B------:R-:W-:Y:S01]  /*0730*/  LOP3.LUT R8, R8, 0x80000000, RZ, 0x3c, !PT ;  /* 0x8000000008087812 */ /* 0x000fe200078e3cff */
[----:B------:R-:W-:Y:S01]  /*0740*/  FFMA R18, R33, R32, R18 ;  /* 0x0000002021127223 */ /* 0x000fe20000000012 */
[----:B------:R-:W-:Y:S01]  /*0750*/  PRMT R15, R24, 0x7632, R15 ;  /* 0x00007632180f7816 */ /* 0x000fe2000000000f */
[----:B------:R-:W-:Y:S01]  /*0760*/  IMAD.U32 R33, R35, 0x10000, RZ ;  /* 0x0001000023217824 */ /* 0x000fe200078e00ff */
[----:B------:R-:W-:Y:S01]  /*0770*/  SEL R21, R19, RZ, P1 ;  /* 0x000000ff13157207 */ /* 0x000fe20000800000 */
[----:B------:R-:W-:Y:S01]  /*0780*/  IMAD.U32 R10, R10, 0x10000, RZ ;  /* 0x000100000a0a7824 */ /* 0x000fe200078e00ff */
[----:B------:R-:W-:Y:S01]  /*0790*/  PRMT R22, R14, 0x7632, R22 ;  /* 0x000076320e167816 */ /* 0x000fe20000000016 */
[----:B------:R-:W-:Y:S01]  /*07a0*/  IMAD.U32 R15, R15, 0x10000, RZ ;  /* 0x000100000f0f7824 */ /* 0x000fe200078e00ff */
[----:B------:R-:W-:Y:S01]  /*07b0*/  PRMT R19, R20, 0x7632, R19 ;  /* 0x0000763214137816 */ /* 0x000fe20000000013 */
[----:B------:R-:W-:Y:S01]  /*07c0*/  IMAD.U32 R24, R24, 0x10000, RZ ;  /* 0x0001000018187824 */ /* 0x000fe200078e00ff */
[----:B------:R-:W-:Y:S01]  /*07d0*/  FSEL R37, R12, RZ, P2 ;  /* 0x000000ff0c257208 */ /* 0x000fe20001000000 */
[----:B------:R-:W-:Y:S01]  /*07e0*/  FFMA R12, R8, R33, RZ ;  /* 0x00000021080c7223 */ /* 0x000fe200000000ff */
[----:B------:R-:W-:Y:S01]  /*07f0*/  FSEL R13, R13, RZ, P2 ;  /* 0x000000ff0d0d7208 */ /* 0x000fe20001000000 */
[----:B------:R-:W-:Y:S01]  /*0800*/  IMAD.U32 R19, R19, 0x10000, RZ ;  /* 0x0001000013137824 */ /* 0x000fe200078e00ff */
[C---:B------:R-:W-:Y:S01]  /*0810*/  PRMT R11, R22.reuse, 0x7632, R11 ;  /* 0x00007632160b7816 */ /* 0x040fe2000000000b */
[----:B------:R-:W-:Y:S01]  /*0820*/  IMAD.U32 R22, R22, 0x10000, RZ ;  /* 0x0001000016167824 */ /* 0x000fe200078e00ff */
[----:B------:R-:W-:Y:S01]  /*0830*/  SEL R36, R23, RZ, P1 ;  /* 0x000000ff17247207 */ /* 0x000fe20000800000 */
[----:B------:R-:W-:Y:S01]  /*0840*/  FFMA R23, R10, R15, R13 ;  /* 0x0000000f0a177223 */ /* 0x000fe2000000000d */
[----:B------:R-:W-:Y:S01]  /*0850*/  ISETP.LT.AND P1, PT, R4, 0x80, !P0 ;  /* 0x000000800400780c */ /* 0x000fe20004721270 */
[----:B------:R-:W-:Y:S01]  /*0860*/  IMAD.U32 R11, R11, 0x10000, RZ ;  /* 0x000100000b0b7824 */ /* 0x000fe200078e00ff */
[----:B------:R-:W-:Y:S01]  /*0870*/  FSEL R9, R9, RZ, P2 ;  /* 0x000000ff09097208 */ /* 0x000fe20001000000 */
[----:B------:R-:W-:Y:S01]  /*0880*/  IMAD.U32 R13, R21, 0x10000, RZ ;  /* 0x00010000150d7824 */ /* 0x000fe200078e00ff */
[----:B------:R-:W-:Y:S01]  /*0890*/  FSEL R12, R12, RZ, P2 ;  /* 0x000000ff0c0c7208 */ /* 0x000fe20001000000 */
[----:B------:R-:W-:Y:S01]  /*08a0*/  IMAD.U32 R20, R36, 0x10000, RZ ;  /* 0x0001000024147824 */ /* 0x000fe200078e00ff */
[----:B------:R-:W-:Y:S01]  /*08b0*/  FFMA R24, R24, R19, R37 ;  /* 0x0000001318187223 */ /* 0x000fe20000000025 */
[----:B------:R-:W-:Y:S01]  /*08c0*/  IADD3 R32, R31, 0x80, R4 ;  /* 0x000000801f207810 */ /* 0x000fe20007ffe004 */
[----:B------:R-:W-:Y:S01]  /*08d0*/  IMAD.MOV.U32 R19, RZ, RZ, 0x2 ;  /* 0x00000002ff137424 */ /* 0x000fe200078e00ff */
[----:B------:R-:W-:Y:S01]  /*08e0*/  IADD3 R30, R5, 0x80, RZ ;  /* 0x00000080051e7810 */ /* 0x000fe20007ffe0ff */
[----:B------:R-:W-:Y:S01]  /*08f0*/  FFMA R22, R22, R11, R9 ;  /* 0x0000000b16167223 */ /* 0x000fe20000000009 */
[----:B------:R-:W-:Y:S01]  /*0900*/  FFMA R20, R13, R20, R12 ;  /* 0x000000140d147223 */ /* 0x000fe2000000000c */
[----:B------:R-:W-:Y:S01]  /*0910*/  CS2R R8, SRZ ;  /* 0x0000000000087805 */ /* 0x000fe2000001ff00 */
[----:B------:R-:W-:Y:S01]  /*0920*/  CS2R R10, SRZ ;  /* 0x00000000000a7805 */ /* 0x000fe2000001ff00 */
[----:B------:R-:W-:Y:S01]  /*0930*/  CS2R R12, SRZ ;  /* 0x00000000000c7805 */ /* 0x000fe2000001ff00 */
[----:B------:R-:W-:Y:S01]  /*0940*/  CS2R R14, SRZ ;  /* 0x00000000000e7805 */ /* 0x000fe2000001ff00 */
[----:B------:R-:W-:-:S04]  /*0950*/  IMAD.WIDE R32, R32, R19, c[0x0][0x160] ;  /* 0x0000580020207625 */ /* 0x000fc800078e0213 */
[----:B------:R-:W-:Y:S01]  /*0960*/  IMAD.WIDE R30, R30, R19, c[0x0][0x170] ;  /* 0x00005c001e1e7625 */ /* 0x000fe200078e0213 */
[----:B------:R0:W2:Y:S04]  /*0970*/  @P1 LDG.E.EL.128 R8, [R32.64] ;  /* 0x0000000420081981 */ /* 0x0000a8000c2e1d00 */
[----:B------:R-:W3:Y:S01]  /*0980*/  @P1 LDG.E.EL.128 R12, [R30.64] ;  /* 0x000000041e0c1981 */ /* 0x000ee2000c2e1d00 */
[----:B------:R-:W-:Y:S01]  /*0990*/  PRMT R34, R34, 0x7632, R34 ;  /* 0x0000763222227816 */ /* 0x000fe20000000022 */
[----:B------:R-:W-:Y:S01]  /*09a0*/  IMAD.SHL.U32 R29, R29, 0x4, RZ ;  /* 0x000000041d1d7824 */ /* 0x000fe200078e00ff */
[----:B------:R-:W-:Y:S02]  /*09b0*/  PRMT R35, R35, 0x7632, R35 ;  /* 0x0000763223237816 */ /* 0x000fe40000000023 */
[----:B------:R-:W-:Y:S01]  /*09c0*/  PRMT R21, R21, 0x7632, R21 ;  /* 0x0000763215157816 */ /* 0x000fe20000000015 */
[----:B------:R-:W-:Y:S01]  /*09d0*/  IMAD.U32 R34, R34, 0x10000, RZ ;  /* 0x0001000022227824 */ /* 0x000fe200078e00ff */
[----:B------:R-:W-:Y:S01]  /*09e0*/  PRMT R36, R36, 0x7632, R36 ;  /* 0x0000763224247816 */ /* 0x000fe20000000024 */
[----:B------:R-:W-:-:S03]  /*09f0*/  IMAD.U32 R35, R35, 0x10000, RZ ;  /* 0x0001000023237824 */ /* 0x000fc600078e00ff */
[----:B0-----:R-:W-:Y:S01]  /*0a00*/  LOP3.LUT R32, R34, 0x80000000, RZ, 0x3c, !PT ;  /* 0x8000000022207812 */ /* 0x001fe200078e3cff */
[----:B------:R-:W-:Y:S02]  /*0a10*/  IMAD.U32 R34, R21, 0x10000, RZ ;  /* 0x0001000015227824 */ /* 0x000fe400078e00ff */
[----:B------:R-:W-:Y:S02]  /*0a20*/  IMAD.U32 R36, R36, 0x10000, RZ ;  /* 0x0001000024247824 */ /* 0x000fe400078e00ff */
[----:B------:R-:W-:-:S05]  /*0a30*/  FFMA R32, R32, R35, RZ ;  /* 0x0000002320207223 */ /* 0x000fca00000000ff */
[----:B------:R-:W-:-:S05]  /*0a40*/  FSEL R21, R32, RZ, P2 ;  /* 0x000000ff20157208 */ /* 0x000fca0001000000 */
[----:B------:R-:W-:Y:S01]  /*0a50*/  FFMA R21, R34, R36, R21 ;  /* 0x0000002422157223 */ /* 0x000fe20000000015 */
[----:B------:R-:W-:-:S04]  /*0a60*/  SHF.R.U32.HI R34, RZ, 0x3, R26 ;  /* 0x00000003ff227819 */ /* 0x000fc8000001161a */
[----:B------:R-:W-:-:S04]  /*0a70*/  SGXT.U32 R34, R34, 0x2 ;  /* 0x000000022222781a */ /* 0x000fc80000000000 */
[----:B------:R-:W-:Y:S02]  /*0a80*/  LOP3.LUT R34, R29, R34, RZ, 0xfc, !PT ;  /* 0x000000221d227212 */ /* 0x000fe400078efcff */
[----:B--2---:R-:W-:Y:S02]  /*0a90*/  SEL R8, R8, RZ, P1 ;  /* 0x000000ff08087207 */ /* 0x004fe40000800000 */
[----:B------:R-:W-:Y:S02]  /*0aa0*/  SEL R10, R10, RZ, P1 ;  /* 0x000000ff0a0a7207 */ /* 0x000fe40000800000 */
[----:B---3--:R-:W-:Y:S01]  /*0ab0*/  SEL R30, R12, RZ, P1 ;  /* 0x000000ff0c1e7207 */ /* 0x008fe20000800000 */
[C---:B------:R-:W-:Y:S01]  /*0ac0*/  IMAD.U32 R33, R8.reuse, 0x10000, RZ ;  /* 0x0001000008217824 */ /* 0x040fe200078e00ff */
[----:B------:R-:W-:Y:S01]  /*0ad0*/  PRMT R12, R8, 0x7632, R12 ;  /* 0x00007632080c7816 */ /* 0x000fe2000000000c */
[----:B------:R-:W-:Y:S01]  /*0ae0*/  IMAD.U32 R8, R10, 0x10000, RZ ;  /* 0x000100000a087824 */ /* 0x000fe200078e00ff */
[C---:B------:R-:W-:Y:S01]  /*0af0*/  PRMT R31, R30.reuse, 0x7632, R31 ;  /* 0x000076321e1f7816 */ /* 0x040fe2000000001f */
[----:B------:R-:W-:Y:S01]  /*0b00*/  IMAD.U32 R30, R30, 0x10000, RZ ;  /* 0x000100001e1e7824 */ /* 0x000fe200078e00ff */
[----:B------:R-:W-:Y:S01]  /*0b10*/  SEL R14, R14, RZ, P1 ;  /* 0x000000ff0e0e7207 */ /* 0x000fe20000800000 */
[----:B------:R-:W-:Y:S01]  /*0b20*/  IMAD.U32 R12, R12, 0x10000, RZ ;  /* 0x000100000c0c7824 */ /* 0x000fe200078e00ff */
[----:B------:R-:W-:Y:S01]  /*0b30*/  SEL R9, R9, RZ, P1 ;  /* 0x000000ff09097207 */ /* 0x000fe20000800000 */
[----:B------:R-:W-:Y:S01]  /*0b40*/  IMAD.U32 R31, R31, 0x10000, RZ ;  /* 0x000100001f1f7824 */ /* 0x000fe200078e00ff */
[----:B------:R-:W-:Y:S01]  /*0b50*/  SEL R13, R13, RZ, P1 ;  /* 0x000000ff0d0d7207 */ /* 0x000fe20000800000 */
[----:B------:R-:W-:Y:S01]  /*0b60*/  FMUL R30, R33, R30 ;  /* 0x0000001e211e7220 */ /* 0x000fe20000400000 */
[----:B------:R-:W-:Y:S01]  /*0b70*/  PRMT R10, R10, 0x7632, R10 ;  /* 0x000076320a0a7816 */ /* 0x000fe2000000000a */
[----:B------:R-:W-:Y:S01]  /*0b80*/  FMUL R29, R12, R31 ;  /* 0x0000001f0c1d7220 */ /* 0x000fe20000400000 */
[----:B------:R-:W-:Y:S01]  /*0b90*/  IMAD.U32 R31, R14, 0x10000, RZ ;  /* 0x000100000e1f7824 */ /* 0x000fe200078e00ff */
[----:B------:R-:W-:Y:S01]  /*0ba0*/  SHF.R.S32.HI R12, RZ, 0x1a, R25 ;  /* 0x0000001aff0c7819 */ /* 0x000fe20000011419 */
[----:B------:R-:W-:Y:S01]  /*0bb0*/  IMAD.U32 R33, R9, 0x10000, RZ ;  /* 0x0001000009217824 */ /* 0x000fe200078e00ff */
[----:B------:R-:W-:Y:S01]  /*0bc0*/  SEL R25, R11, RZ, P1 ;  /* 0x000000ff0b197207 */ /* 0x000fe20000800000 */
[----:B------:R-:W-:Y:S01]  /*0bd0*/  FMUL R31, R8, R31 ;  /* 0x0000001f081f7220 */ /* 0x000fe20000400000 */
[----:B------:R-:W-:Y:S01]  /*0be0*/  IMAD.SHL.U32 R8, R26, 0x4, RZ ;  /* 0x000000041a087824 */ /* 0x000fe200078e00ff */
[----:B------:R-:W-:Y:S01]  /*0bf0*/  SEL R26, R15, RZ, P1 ;  /* 0x000000ff0f1a7207 */ /* 0x000fe20000800000 */
[----:B------:R-:W-:Y:S01]  /*0c00*/  IMAD.U32 R32, R13, 0x10000, RZ ;  /* 0x000100000d207824 */ /* 0x000fe200078e00ff */
[----:B------:R-:W-:-:S02]  /*0c10*/  SGXT R15, R12, 0x1 ;  /* 0x000000010c0f781a */ /* 0x000fc40000000200 */
[----:B------:R-:W-:Y:S01]  /*0c20*/  LOP3.LUT R11, R8, 0x1c, RZ, 0xc0, !PT ;  /* 0x0000001c080b7812 */ /* 0x000fe200078ec0ff */
[----:B------:R-:W-:Y:S01]  /*0c30*/  FMUL R32, R33, R32 ;  /* 0x0000002021207220 */ /* 0x000fe20000400000 */
[----:B------:R-:W-:Y:S01]  /*0c40*/  IMAD.U32 R33, R25, 0x10000, RZ ;  /* 0x0001000019217824 */ /* 0x000fe200078e00ff */
[----:B------:R-:W-:Y:S01]  /*0c50*/  PRMT R9, R9, 0x7632, R9 ;  /* 0x0000763209097816 */ /* 0x000fe20000000009 */
[----:B------:R-:W-:Y:S01]  /*0c60*/  IMAD.U32 R12, R26, 0x10000, RZ ;  /* 0x000100001a0c7824 */ /* 0x000fe200078e00ff */
[----:B------:R-:W-:Y:S02]  /*0c70*/  LOP3.LUT R8, R28, R11, RZ, 0xfc, !PT ;  /* 0x0000000b1c087212 */ /* 0x000fe400078efcff */
[----:B------:R-:W-:Y:S01]  /*0c80*/  PRMT R14, R14, 0x7632, R14 ;  /* 0x000076320e0e7816 */ /* 0x000fe2000000000e */
[----:B------:R-:W-:Y:S01]  /*0c90*/  FMUL R28, R33, R12 ;  /* 0x0000000c211c7220 */ /* 0x000fe20000400000 */
[-C--:B------:R-:W-:Y:S02]  /*0ca0*/  LEA.HI R12, R15, R8.reuse, RZ, 0xb ;  /* 0x000000080f0c7211 */ /* 0x080fe400078f58ff */
[--C-:B------:R-:W-:Y:S01]  /*0cb0*/  SHF.R.S32.HI R15, RZ, 0x1f, R8.reuse ;  /* 0x0000001fff0f7819 */ /* 0x100fe20000011408 */
[----:B------:R-:W-:Y:S01]  /*0cc0*/  IMAD.U32 R14, R14, 0x10000, RZ ;  /* 0x000100000e0e7824 */ /* 0x000fe200078e00ff */
[----:B------:R-:W-:Y:S01]  /*0cd0*/  SHF.R.S32.HI R33, RZ, 0x1f, R8 ;  /* 0x0000001fff217819 */ /* 0x000fe20000011408 */
[----:B------:R-:W-:Y:S01]  /*0ce0*/  IMAD.SHL.U32 R12, R12, 0x40, RZ ;  /* 0x000000400c0c7824 */ /* 0x000fe200078e00ff */
[----:B------:R-:W-:-:S02]  /*0cf0*/  LEA.HI R15, R15, R8, RZ, 0x9 ;  /* 0x000000080f0f7211 */ /* 0x000fc400078f48ff */
[-C--:B------:R-:W-:Y:S02]  /*0d00*/  LEA.HI R33, R33, R8.reuse, RZ, 0x9 ;  /* 0x0000000821217211 */ /* 0x080fe400078f48ff */
[----:B------:R-:W-:Y:S02]  /*0d10*/  LOP3.LUT R12, R12, 0xfffe0000, RZ, 0xc0, !PT ;  /* 0xfffe00000c0c7812 */ /* 0x000fe400078ec0ff */
[----:B------:R-:W-:Y:S02]  /*0d20*/  LOP3.LUT R15, R15, 0xfffffe00, RZ, 0xc0, !PT ;  /* 0xfffffe000f0f7812 */ /* 0x000fe400078ec0ff */
[----:B------:R-:W-:Y:S02]  /*0d30*/  PRMT R13, R13, 0x7632, R13 ;  /* 0x000076320d0d7816 */ /* 0x000fe4000000000d */
[----:B------:R-:W-:Y:S02]  /*0d40*/  IADD3 R8, R12, R8, -R15 ;  /* 0x000000080c087210 */ /* 0x000fe40007ffe80f */
[----:B------:R-:W-:Y:S01]  /*0d50*/  SHF.R.S32.HI R12, RZ, 0x9, R33 ;  /* 0x00000009ff0c7819 */ /* 0x000fe20000011421 */
[----:B------:R-:W-:Y:S01]  /*0d60*/  IMAD.U32 R33, R13, 0x10000, RZ ;  /* 0x000100000d217824 */ /* 0x000fe200078e00ff */
[----:B------:R-:W-:-:S02]  /*0d70*/  LOP3.LUT R15, R27, R34, RZ, 0xfc, !PT ;  /* 0x000000221b0f7212 */ /* 0x000fc400078efcff */
[----:B------:R-:W-:Y:S02]  /*0d80*/  LOP3.LUT R12, R12, 0x80000003, RZ, 0xc0, !PT ;  /* 0x800000030c0c7812 */ /* 0x000fe400078ec0ff */
[----:B------:R-:W-:Y:S01]  /*0d90*/  LOP3.LUT R27, R27, 0x10, R34, 0xfe, !PT ;  /* 0x000000101b1b7812 */ /* 0x000fe200078efe22 */
[--C-:B------:R-:W-:Y:S01]  /*0da0*/  IMAD R37, R15, 0x200, R8.reuse ;  /* 0x000002000f257824 */ /* 0x100fe200078e0208 */
[----:B------:R-:W-:Y:S01]  /*0db0*/  ISETP.NE.AND P4, PT, R12, 0x2, PT ;  /* 0x000000020c00780c */ /* 0x000fe20003f85270 */
[----:B------:R-:W-:Y:S02]  /*0dc0*/  IMAD.U32 R12, R9, 0x10000, RZ ;  /* 0x00010000090c7824 */ /* 0x000fe400078e00ff */
[----:B------:R-:W-:Y:S01]  /*0dd0*/  IMAD.U32 R9, R10, 0x10000, RZ ;  /* 0x000100000a097824 */ /* 0x000fe200078e00ff */
[----:B------:R-:W-:Y:S01]  /*0de0*/  ISETP.LT.AND P2, PT, R15, 0x100, !P4 ;  /* 0x000001000f00780c */ /* 0x000fe20006741270 */
[C---:B------:R-:W-:Y:S01]  /*0df0*/  IMAD R13, R27.reuse, 0x200, R8 ;  /* 0x000002001b0d7824 */ /* 0x040fe200078e0208 */
[----:B------:R-:W-:Y:S01]  /*0e00*/  ISETP.LT.AND P3, PT, R27, 0x100, !P4 ;  /* 0x000001001b00780c */ /* 0x000fe20006761270 */
[----:B------:R-:W-:Y:S01]  /*0e10*/  FMUL R27, R9, R14 ;  /* 0x0000000e091b7220 */ /* 0x000fe20000400000 */
[----:B------:R-:W-:Y:S01]  /*0e20*/  IMAD.MOV.U32 R14, RZ, RZ, 0x4 ;  /* 0x00000004ff0e7424 */ /* 0x000fe200078e00ff */
[----:B------:R-:W-:Y:S01]  /*0e30*/  CS2R R8, SRZ ;  /* 0x0000000000087805 */ /* 0x000fe2000001ff00 */
[----:B------:R-:W-:Y:S01]  /*0e40*/  IMAD R34, R11, 0x21, R34 ;  /* 0x000000210b227824 */ /* 0x000fe200078e0222 */
[----:B------:R-:W-:Y:S01]  /*0e50*/  FMUL R33, R12, R33 ;  /* 0x000000210c217220 */ /* 0x000fe20000400000 */
[----:B------:R-:W-:Y:S01]  /*0e60*/  CS2R R10, SRZ ;  /* 0x00000000000a7805 */ /* 0x000fe2000001ff00 */
[----:B------:R-:W-:-:S05]  /*0e70*/  IMAD.WIDE R36, R37, R14, c[0x0][0x178] ;  /* 0x00005e0025247625 */ /* 0x000fca00078e020e */
[----:B------:R-:W2:Y:S02]  /*0e80*/  @P2 LDG.E.EL.128 R8, [R36.64] ;  /* 0x0000000424082981 */ /* 0x000ea4000c2e1d00 */
[----:B--2---:R-:W-:Y:S02]  /*0e90*/  SEL R8, R8, RZ, P2 ;  /* 0x000000ff08087207 */ /* 0x004fe40001000000 */
[----:B------:R-:W-:Y:S02]  /*0ea0*/  SEL R9, R9, RZ, P2 ;  /* 0x000000ff09097207 */ /* 0x000fe40001000000 */
[----:B------:R-:W-:Y:S02]  /*0eb0*/  FSEL R35, R8, RZ, !P4 ;  /* 0x000000ff08237208 */ /* 0x000fe40006000000 */
[----:B------:R-:W-:Y:S01]  /*0ec0*/  FSEL R37, R9, RZ, !P4 ;  /* 0x000000ff09257208 */ /* 0x000fe20006000000 */
[----:B------:R-:W-:Y:S02]  /*0ed0*/  IMAD.WIDE R8, R13, R14, c[0x0][0x178] ;  /* 0x00005e000d087625 */ /* 0x000fe400078e020e */
[----:B------:R-:W-:Y:S01]  /*0ee0*/  CS2R R12, SRZ ;  /* 0x00000000000c7805 */ /* 0x000fe2000001ff00 */
[----:B------:R-:W-:Y:S01]  /*0ef0*/  CS2R R14, SRZ ;  /* 0x00000000000e7805 */ /* 0x000fe2000001ff00 */
[----:B------:R-:W-:Y:S01]  /*0f00*/  SEL R10, R10, RZ, P2 ;  /* 0x000000ff0a0a7207 */ /* 0x000fe20001000000 */
[----:B------:R-:W-:Y:S01]  /*0f10*/  IMAD.IADD R6, R6, 0x1, R5 ;  /* 0x0000000106067824 */ /* 0x000fe200078e0205 */
[----:B------:R-:W-:Y:S01]  /*0f20*/  SEL R36, R11, RZ, P2 ;  /* 0x000000ff0b247207 */ /* 0x000fe20001000000 */
[----:B------:R0:W-:Y:S04]  /*0f30*/  STS [R34.X4], R35 ;  /* 0x0000002322007388 */ /* 0x0001e80000004800 */
[----:B------:R1:W2:Y:S01]  /*0f40*/  @P3 LDG.E.EL.128 R12, [R8.64] ;  /* 0x00000004080c3981 */ /* 0x0002a2000c2e1d00 */
[----:B------:R-:W-:-:S02]  /*0f50*/  ISETP.GT.AND P2, PT, R0, 0x2, PT ;  /* 0x000000020000780c */ /* 0x000fc40003f44270 */
[----:B------:R-:W-:Y:S01]  /*0f60*/  FSEL R11, R10, RZ, !P4 ;  /* 0x000000ff0a0b7208 */ /* 0x000fe20006000000 */
[----:B------:R3:W-:Y:S01]  /*0f70*/  STS [R34.X4+0x84], R37 ;  /* 0x0000842522007388 */ /* 0x0007e20000004800 */
[----:B0-----:R-:W-:-:S03]  /*0f80*/  FSEL R35, R36, RZ, !P4 ;  /* 0x000000ff24237208 */ /* 0x001fc60006000000 */
[----:B------:R0:W-:Y:S01]  /*0f90*/  STS [R34.X4+0x108], R11 ;  /* 0x0001080b22007388 */ /* 0x0001e20000004800 */
[----:B-1----:R-:W-:Y:S01]  /*0fa0*/  CS2R R8, SRZ ;  /* 0x0000000000087805 */ /* 0x002fe2000001ff00 */
[C---:B---3--:R-:W-:Y:S01]  /*0fb0*/  IMAD.WIDE R36, R6.reuse, R19, c[0x0][0x180] ;  /* 0x0000600006247625 */ /* 0x048fe200078e0213 */
[----:B------:R-:W-:Y:S01]  /*0fc0*/  IADD3 R6, R6, 0x20000, RZ ;  /* 0x0002000006067810 */ /* 0x000fe20007ffe0ff */
[----:B------:R-:W-:Y:S01]  /*0fd0*/  STS [R34.X4+0x18c], R35 ;  /* 0x00018c2322007388 */ /* 0x000fe20000004800 */
[----:B0-----:R-:W-:Y:S01]  /*0fe0*/  CS2R R10, SRZ ;  /* 0x00000000000a7805 */ /* 0x001fe2000001ff00 */
[----:B--2---:R-:W-:Y:S02]  /*0ff0*/  SEL R13, R13, RZ, P3 ;  /* 0x000000ff0d0d7207 */ /* 0x004fe40001800000 */
[----:B------:R-:W-:Y:S02]  /*1000*/  SEL R14, R14, RZ, P3 ;  /* 0x000000ff0e0e7207 */ /* 0x000fe40001800000 */
[----:B------:R-:W-:-:S02]  /*1010*/  SEL R15, R15, RZ, P3 ;  /* 0x000000ff0f0f7207 */ /* 0x000fc40001800000 */
[----:B------:R-:W-:Y:S02]  /*1020*/  SEL R12, R12, RZ, P3 ;  /* 0x000000ff0c0c7207 */ /* 0x000fe40001800000 */
[----:B------:R-:W-:Y:S02]  /*1030*/  ISETP.LT.AND P3, PT, R4, 0x100, P2 ;  /* 0x000001000400780c */ /* 0x000fe40001761270 */
[----:B------:R-:W-:Y:S02]  /*1040*/  FSEL R13, R13, RZ, !P4 ;  /* 0x000000ff0d0d7208 */ /* 0x000fe40006000000 */
[----:B------:R-:W-:Y:S02]  /*1050*/  FSEL R14, R14, RZ, !P4 ;  /* 0x000000ff0e0e7208 */ /* 0x000fe40006000000 */
[----:B------:R-:W-:Y:S02]  /*1060*/  FSEL R15, R15, RZ, !P4 ;  /* 0x000000ff0f0f7208 */ /* 0x000fe40006000000 */
[----:B------:R-:W-:Y:S01]  /*1070*/  FSEL R5, R12, RZ, !P4 ;  /* 0x000000ff0c057208 */ /* 0x000fe20006000000 */
[----:B------:R0:W-:Y:S04]  /*1080*/  STS [R34.X4+0xc4], R13 ;  /* 0x0000c40d22007388 */ /* 0x0001e80000004800 */
[----:B------:R-:W-:Y:S04]  /*1090*/  STS [R34.X4+0x148], R14 ;  /* 0x0001480e22007388 */ /* 0x000fe80000004800 */
[----:B------:R-:W-:Y:S01]  /*10a0*/  STS [R34.X4+0x1cc], R15 ;  /* 0x0001cc0f22007388 */ /* 0x000fe20000004800 */
[----:B0-----:R-:W-:-:S03]  /*10b0*/  CS2R R12, SRZ ;  /* 0x00000000000c7805 */ /* 0x001fc6000001ff00 */
[----:B------:R-:W-:Y:S04]  /*10c0*/  STS [R34.X4+0x40], R5 ;  /* 0x0000400522007388 */ /* 0x000fe80000004800 */
[----:B------:R-:W-:Y:S06]  /*10d0*/  BAR.SYNC 0x0 ;  /* 0x0000000000007b1d */ /* 0x000fec0000000000 */
[----:B------:R-:W-:Y:S01]  /*10e0*/  CS2R R14, SRZ ;  /* 0x00000000000e7805 */ /* 0x000fe2000001ff00 */
[----:B------:R-:W-:Y:S01]  /*10f0*/  IMAD.WIDE R34, R6, R19, c[0x0][0x180] ;  /* 0x0000600006227625 */ /* 0x000fe200078e0213 */
[----:B------:R-:W2:Y:S04]  /*1100*/  @P3 LDG.E.EL.128 R8, [R36.64] ;  /* 0x0000000424083981 */ /* 0x000ea8000c2e1d00 */
[----:B------:R-:W3:Y:S01]  /*1110*/  @P3 LDG.E.EL.128 R12, [R34.64] ;  /* 0x00000004220c3981 */ /* 0x000ee2000c2e1d00 */
[----:B------:R-:W-:-:S02]  /*1120*/  PRMT R25, R25, 0x7632, R25 ;  /* 0x0000763219197816 */ /* 0x000fc40000000019 */
[----:B------:R-:W-:-:S03]  /*1130*/  PRMT R26, R26, 0x7632, R26 ;  /* 0x000076321a1a7816 */ /* 0x000fc6000000001a */
[----:B------:R-:W-:Y:S02]  /*1140*/  IMAD.U32 R25, R25, 0x10000, RZ ;  /* 0x0001000019197824 */ /* 0x000fe400078e00ff */
[----:B------:R-:W-:Y:S01]  /*1150*/  IMAD.U32 R26, R26, 0x10000, RZ ;  /* 0x000100001a1a7824 */ /* 0x000fe200078e00ff */
[----:B------:R-:W-:-:S03]  /*1160*/  ISETP.GE.AND P5, PT, R4, 0x100, PT ;  /* 0x000001000400780c */ /* 0x000fc60003fa6270 */
[----:B------:R-:W-:Y:S01]  /*1170*/  FMUL R26, R25, R26 ;  /* 0x0000001a191a7220 */ /* 0x000fe20000400000 */
[----:B------:R-:W-:Y:S01]  /*1180*/  IMAD R4, R3, 0x100, R4 ;  /* 0x0000010003047824 */ /* 0x000fe200078e0204 */
[----:B------:R-:W-:Y:S02]  /*1190*/  FSEL R3, R30, RZ, P1 ;  /* 0x000000ff1e037208 */ /* 0x000fe40000800000 */
[----:B------:R-:W-:Y:S02]  /*11a0*/  FSEL R29, R29, RZ, P1 ;  /* 0x000000ff1d1d7208 */ /* 0x000fe40000800000 */
[----:B------:R-:W-:Y:S02]  /*11b0*/  FSEL R26, R26, RZ, P1 ;  /* 0x000000ff1a1a7208 */ /* 0x000fe40000800000 */
[----:B------:R-:W-:Y:S01]  /*11c0*/  FSEL R27, R27, RZ, P1 ;  /* 0x000000ff1b1b7208 */ /* 0x000fe20000800000 */
[----:B------:R-:W-:Y:S01]  /*11d0*/  IMAD R2, R7, 0x21, R2 ;  /* 0x0000002107027824 */ /* 0x000fe200078e0202 */
[----:B------:R-:W-:Y:S01]  /*11e0*/  ISETP.NE.AND P4, PT, R0, 0x2, PT ;  /* 0x000000020000780c */ /* 0x000fe20003f85270 */
[----:B------:R-:W-:Y:S01]  /*11f0*/  FADD R16, R16, R3 ;  /* 0x0000000310107221 */ /* 0x000fe20000000000 */
[----:B------:R-:W-:Y:S01]  /*1200*/  FSEL R3, R28, RZ, P1 ;  /* 0x000000ff1c037208 */ /* 0x000fe20000800000 */
[----:B------:R-:W-:Y:S01]  /*1210*/  FADD R21, R21, R26 ;  /* 0x0000001a15157221 */ /* 0x000fe20000000000 */
[----:B------:R-:W-:Y:S01]  /*1220*/  FSEL R0, R33, RZ, P1 ;  /* 0x000000ff21007208 */ /* 0x000fe20000800000 */
[----:B------:R-:W-:Y:S01]  /*1230*/  FADD R24, R24, R29 ;  /* 0x0000001d18187221 */ /* 0x000fe20000000000 */
[----:B------:R-:W-:Y:S01]  /*1240*/  FADD R22, R22, R27 ;  /* 0x0000001b16167221 */ /* 0x000fe20000000000 */
[----:B------:R-:W0:Y:S02]  /*1250*/  LDS R5, [R2.X4+0x18] ;  /* 0x0000180002057984 */ /* 0x000e240000004800 */
[----:B------:R-:W-:-:S02]  /*1260*/  FADD R23, R23, R0 ;  /* 0x0000000017177221 */ /* 0x000fc40000000000 */
[----:B------:R-:W1:Y:S01]  /*1270*/  LDS R0, [R2.X4] ;  /* 0x0000000002007984 */ /* 0x000e620000004800 */
[----:B------:R-:W-:-:S03]  /*1280*/  FADD R20, R20, R3 ;  /* 0x0000000314147221 */ /* 0x000fc60000000000 */
[----:B------:R-:W4:Y:S04]  /*1290*/  LDS R3, [R2.X4+0x4] ;  /* 0x0000040002037984 */ /* 0x000f280000004800 */
[----:B------:R-:W-:Y:S01]  /*12a0*/  LDS R6, [R2.X4+0x8] ;  /* 0x0000080002067984 */ /* 0x000fe20000004800 */
[----:B------:R-:W-:Y:S02]  /*12b0*/  FSEL R31, R31, RZ, P1 ;  /* 0x000000ff1f1f7208 */ /* 0x000fe40000800000 */
[----:B------:R-:W-:-:S03]  /*12c0*/  FSEL R32, R32, RZ, P1 ;  /* 0x000000ff20207208 */ /* 0x000fc60000800000 */
[----:B------:R-:W-:Y:S02]  /*12d0*/  FADD R18, R18, R31 ;  /* 0x0000001f12127221 */ /* 0x000fe40000000000 */
[----:B------:R-:W-:Y:S01]  /*12e0*/  FADD R17, R17, R32 ;  /* 0x0000002011117221 */ /* 0x000fe20000000000 */
[----:B------:R-:W-:Y:S01]  /*12f0*/  FADD R22, RZ, R22 ;  /* 0x00000016ff167221 */ /* 0x000fe20000000000 */
[----:B------:R-:W-:Y:S01]  /*1300*/  FADD R20, RZ, R20 ;  /* 0x00000014ff147221 */ /* 0x000fe20000000000 */
[----:B------:R-:W-:Y:S01]  /*1310*/  FADD R24, RZ, R24 ;  /* 0x00000018ff187221 */ /* 0x000fe20000000000 */
[----:B------:R-:W-:Y:S01]  /*1320*/  FADD R17, RZ, R17 ;  /* 0x00000011ff117221 */ /* 0x000fe20000000000 */
[----:B--2---:R-:W-:Y:S02]  /*1330*/  SEL R26, R8, RZ, P3 ;  /* 0x000000ff081a7207 */ /* 0x004fe40001800000 */
[----:B------:R-:W-:Y:S02]  /*1340*/  SEL R28, R11, RZ, P3 ;  /* 0x000000ff0b1c7207 */ /* 0x000fe40001800000 */
[----:B------:R-:W-:-:S02]  /*1350*/  SEL R27, R9, RZ, P3 ;  /* 0x000000ff091b7207 */ /* 0x000fc40001800000 */
[----:B---3--:R-:W-:Y:S02]  /*1360*/  SEL R15, R15, RZ, P3 ;  /* 0x000000ff0f0f7207 */ /* 0x008fe40001800000 */
[----:B------:R-:W-:Y:S02]  /*1370*/  SEL R29, R12, RZ, P3 ;  /* 0x000000ff0c1d7207 */ /* 0x000fe40001800000 */
[----:B------:R-:W-:Y:S01]  /*1380*/  SEL R30, R13, RZ, P3 ;  /* 0x000000ff0d1e7207 */ /* 0x000fe20001800000 */
[----:B------:R-:W-:Y:S01]  /*1390*/  IMAD.U32 R9, R26, 0x10000, RZ ;  /* 0x000100001a097824 */ /* 0x000fe200078e00ff */
[----:B------:R-:W-:Y:S01]  /*13a0*/  SEL R25, R10, RZ, P3 ;  /* 0x000000ff0a197207 */ /* 0x000fe20001800000 */
[----:B------:R-:W-:Y:S01]  /*13b0*/  IMAD.U32 R10, R28, 0x10000, RZ ;  /* 0x000100001c0a7824 */ /* 0x000fe200078e00ff */
[----:B------:R-:W-:Y:S01]  /*13c0*/  LDS R11, [R2.X4+0x14] ;  /* 0x00001400020b7984 */ /* 0x000fe20000004800 */
[----:B------:R-:W-:Y:S02]  /*13d0*/  IMAD.U32 R7, R15, 0x10000, RZ ;  /* 0x000100000f077824 */ /* 0x000fe400078e00ff */
[----:B------:R-:W-:-:S02]  /*13e0*/  IMAD.U32 R8, R29, 0x10000, RZ ;  /* 0x000100001d087824 */ /* 0x000fc400078e00ff */
[----:B------:R-:W-:Y:S02]  /*13f0*/  IMAD.U32 R13, R27, 0x10000, RZ ;  /* 0x000100001b0d7824 */ /* 0x000fe400078e00ff */
[----:B------:R-:W-:Y:S01]  /*1400*/  IMAD.U32 R12, R30, 0x10000, RZ ;  /* 0x000100001e0c7824 */ /* 0x000fe200078e00ff */
[----:B------:R-:W-:Y:S01]  /*1410*/  FADD R7, R10, R7 ;  /* 0x000000070a077221 */ /* 0x000fe20000000000 */
[----:B------:R-:W-:Y:S01]  /*1420*/  FADD R8, R9, R8 ;  /* 0x0000000809087221 */ /* 0x000fe20000000000 */
[----:B------:R-:W-:Y:S01]  /*1430*/  LDS R10, [R2.X4+0x10] ;  /* 0x00001000020a7984 */ /* 0x000fe20000004800 */
[----:B------:R-:W-:-:S03]  /*1440*/  FADD R12, R13, R12 ;  /* 0x0000000c0d0c7221 */ /* 0x000fc60000000000 */
[----:B------:R-:W2:Y:S04]  /*1450*/  LDS R9, [R2.X4+0xc] ;  /* 0x00000c0002097984 */ /* 0x000ea80000004800 */
[----:B------:R3:W5:Y:S01]  /*1460*/  LDS R13, [R2.X4+0x1c] ;  /* 0x00001c00020d7984 */ /* 0x0007620000004800 */
[----:B------:R-:W-:Y:S02]  /*1470*/  PRMT R29, R27, 0x7632, R29 ;  /* 0x000076321b1d7816 */ /* 0x000fe4000000001d */
[----:B------:R-:W-:Y:S02]  /*1480*/  SEL R14, R14, RZ, P3 ;  /* 0x000000ff0e0e7207 */ /* 0x000fe40001800000 */
[----:B------:R-:W-:Y:S02]  /*1490*/  PRMT R31, R28, 0x7632, R31 ;  /* 0x000076321c1f7816 */ /* 0x000fe4000000001f */
[----:B------:R-:W-:-:S02]  /*14a0*/  PRMT R30, R25, 0x7632, R30 ;  /* 0x00007632191e7816 */ /* 0x000fc4000000001e */
[----:B------:R-:W-:Y:S02]  /*14b0*/  PRMT R28, R26, 0x7632, R28 ;  /* 0x000076321a1c7816 */ /* 0x000fe4000000001c */
[----:B------:R-:W-:Y:S02]  /*14c0*/  PRMT R32, R29, 0x7632, R32 ;  /* 0x000076321d207816 */ /* 0x000fe40000000020 */
[----:B------:R-:W-:Y:S01]  /*14d0*/  PRMT R33, R15, 0x7632, R33 ;  /* 0x000076320f217816 */ /* 0x000fe20000000021 */
[----:B------:R-:W-:Y:S01]  /*14e0*/  IMAD.U32 R26, R14, 0x10000, RZ ;  /* 0x000100000e1a7824 */ /* 0x000fe200078e00ff */
[----:B------:R-:W-:Y:S02]  /*14f0*/  PRMT R27, R30, 0x7632, R27 ;  /* 0x000076321e1b7816 */ /* 0x000fe4000000001b */
[----:B------:R-:W-:Y:S01]  /*1500*/  PRMT R15, R14, 0x7632, R15 ;  /* 0x000076320e0f7816 */ /* 0x000fe2000000000f */
[----:B------:R-:W-:Y:S02]  /*1510*/  IMAD.U32 R14, R31, 0x10000, RZ ;  /* 0x000100001f0e7824 */ /* 0x000fe400078e00ff */
[----:B---3--:R-:W-:-:S02]  /*1520*/  IMAD.U32 R2, R28, 0x10000, RZ ;  /* 0x000100001c027824 */ /* 0x008fc400078e00ff */
[----:B------:R-:W-:Y:S02]  /*1530*/  IMAD.U32 R28, R29, 0x10000, RZ ;  /* 0x000100001d1c7824 */ /* 0x000fe400078e00ff */
[----:B------:R-:W-:Y:S02]  /*1540*/  IMAD.U32 R31, R32, 0x10000, RZ ;  /* 0x00010000201f7824 */ /* 0x000fe400078e00ff */
[----:B------:R-:W-:Y:S01]  /*1550*/  IMAD.U32 R29, R30, 0x10000, RZ ;  /* 0x000100001e1d7824 */ /* 0x000fe200078e00ff */
[----:B0-----:R-:W-:Y:S01]  /*1560*/  @P4 FSEL R5, R7, RZ, P2 ;  /* 0x000000ff07054208 */ /* 0x001fe20001000000 */
[----:B------:R-:W-:Y:S02]  /*1570*/  IMAD.U32 R25, R25, 0x10000, RZ ;  /* 0x0001000019197824 */ /* 0x000fe400078e00ff */
[----:B------:R-:W-:Y:S02]  /*1580*/  IMAD.U32 R27, R27, 0x10000, RZ ;  /* 0x000100001b1b7824 */ /* 0x000fe400078e00ff */
[----:B------:R-:W-:Y:S01]  /*1590*/  IMAD.U32 R30, R15, 0x10000, RZ ;  /* 0x000100000f1e7824 */ /* 0x000fe200078e00ff */
[----:B------:R-:W-:Y:S01]  /*15a0*/  FADD R2, R2, R31 ;  /* 0x0000001f02027221 */ /* 0x000fe20000000000 */
[----:B------:R-:W-:Y:S01]  /*15b0*/  IMAD.U32 R33, R33, 0x10000, RZ ;  /* 0x0001000021217824 */ /* 0x000fe200078e00ff */
[----:B------:R-:W-:Y:S01]  /*15c0*/  FADD R7, RZ, R16 ;  /* 0x00000010ff077221 */ /* 0x000fe20000000000 */
[----:B-1----:R-:W-:Y:S01]  /*15d0*/  @P4 FSEL R0, R8, RZ, P2 ;  /* 0x000000ff08004208 */ /* 0x002fe20001000000 */
[----:B------:R-:W-:Y:S01]  /*15e0*/  FADD R25, R25, R26 ;  /* 0x0000001a19197221 */ /* 0x000fe20000000000 */
[----:B------:R-:W-:Y:S01]  /*15f0*/  FADD R27, R28, R27 ;  /* 0x0000001b1c1b7221 */ /* 0x000fe20000000000 */
[----:B------:R-:W-:Y:S01]  /*1600*/  FADD R29, R29, R30 ;  /* 0x0000001e1d1d7221 */ /* 0x000fe20000000000 */
[----:B------:R-:W-:Y:S01]  /*1610*/  FADD R14, R14, R33 ;  /* 0x000000210e0e7221 */ /* 0x000fe20000000000 */
[----:B----4-:R-:W-:Y:S01]  /*1620*/  @P4 FSEL R3, R2, RZ, P2 ;  /* 0x000000ff02034208 */ /* 0x010fe20001000000 */
[----:B------:R-:W-:Y:S01]  /*1630*/  FADD R2, RZ, R23 ;  /* 0x00000017ff027221 */ /* 0x000fe20000000000 */
[----:B------:R-:W-:Y:S01]  /*1640*/  FSEL R0, R7, R0, !P0 ;  /* 0x0000000007007208 */ /* 0x000fe20004000000 */
[----:B------:R-:W-:Y:S01]  /*1650*/  FADD R7, RZ, R18 ;  /* 0x00000012ff077221 */ /* 0x000fe20000000000 */
[----:B--2---:R-:W-:Y:S01]  /*1660*/  @P4 FSEL R9, R27, RZ, P2 ;  /* 0x000000ff1b094208 */ /* 0x004fe20001000000 */
[----:B------:R-:W-:Y:S01]  /*1670*/  FADD R8, RZ, R21 ;  /* 0x00000015ff087221 */ /* 0x000fe20000000000 */
[----:B------:R-:W-:-:S02]  /*1680*/  @P4 FSEL R10, R25, RZ, P2 ;  /* 0x000000ff190a4208 */ /* 0x000fc40001000000 */
[----:B------:R-:W-:Y:S02]  /*1690*/  @P4 FSEL R11, R29, RZ, P2 ;  /* 0x000000ff1d0b4208 */ /* 0x000fe40001000000 */
[----:B-----5:R-:W-:Y:S02]  /*16a0*/  @P4 FSEL R13, R14, RZ, P2 ;  /* 0x000000ff0e0d4208 */ /* 0x020fe40001000000 */
[----:B------:R-:W-:Y:S02]  /*16b0*/  @P4 FSEL R6, R12, RZ, P2 ;  /* 0x000000ff0c064208 */ /* 0x000fe40001000000 */
[----:B------:R-:W-:Y:S02]  /*16c0*/  FSEL R9, R2, R9, !P0 ;  /* 0x0000000902097208 */ /* 0x000fe40004000000 */
[----:B------:R-:W-:Y:S02]  /*16d0*/  FSEL R10, R7, R10, !P0 ;  /* 0x0000000a070a7208 */ /* 0x000fe40004000000 */
[----:B------:R-:W-:-:S02]  /*16e0*/  FSEL R11, R22, R11, !P0 ;  /* 0x0000000b160b7208 */ /* 0x000fc40004000000 */
[----:B------:R-:W-:Y:S02]  /*16f0*/  FSEL R5, R20, R5, !P0 ;  /* 0x0000000514057208 */ /* 0x000fe40004000000 */
[----:B------:R-:W-:Y:S02]  /*1700*/  FSEL R2, R8, R13, !P0 ;  /* 0x0000000d08027208 */ /* 0x000fe40004000000 */
[----:B------:R-:W-:Y:S02]  /*1710*/  FSEL R3, R24, R3, !P0 ;  /* 0x0000000318037208 */ /* 0x000fe40004000000 */
[----:B------:R-:W-:Y:S02]  /*1720*/  FSEL R6, R17, R6, !P0 ;  /* 0x0000000611067208 */ /* 0x000fe40004000000 */
[----:B------:R-:W-:Y:S02]  /*1730*/  F2FP.BF16.F32.PACK_AB R10, R11, R10 ;  /* 0x0000000a0b0a723e */ /* 0x000fe400000010ff */
[----:B------:R-:W-:Y:S01]  /*1740*/  F2FP.BF16.F32.PACK_AB R11, R2, R5 ;  /* 0x00000005020b723e */ /* 0x000fe200000010ff */
[----:B------:R-:W-:Y:S01]  /*1750*/  IMAD.WIDE R4, R4, R19, c[0x0][0x188] ;  /* 0x0000620004047625 */ /* 0x000fe200078e0213 */
[----:B------:R-:W-:-:S02]  /*1760*/  F2FP.BF16.F32.PACK_AB R8, R3, R0 ;  /* 0x000000000308723e */ /* 0x000fc400000010ff */
[----:B------:R-:W-:Y:S01]  /*1770*/  F2FP.BF16.F32.PACK_AB R9, R9, R6 ;  /* 0x000000060909723e */ /* 0x000fe200000010ff */
[----:B------:R-:W-:Y:S06]  /*1780*/  @P5 EXIT ;  /* 0x000000000000594d */ /* 0x000fec0003800000 */
[----:B------:R-:W-:Y:S01]  /*1790*/  STG.E.128 [R4.64], R8 ;  /* 0x0000000804007986 */ /* 0x000fe2000c101d04 */
[----:B------:R-:W-:Y:S05]  /*17a0*/  EXIT ;  /* 0x000000000000794d */ /* 0x000fea0003800000 */
.L_x_0:
[----:B------:R-:W-:-:S00]  /*17b0*/  BRA `(.L_x_0) ;  /* 0xfffffff000007947 */ /* 0x000fc0000383ffff */
[----:B------:R-:W-:-:S00]  /*17c0*/  NOP ;  /* 0x0000000000007918 */ /* 0x000fc00000000000 */
        /* <DEDUP_REMOVED lines=11> */
.L_x_1:


//--------------------- .nv.shared.triton__0d1d2d3d4d5d6de7de --------------------------
	.section	.nv.shared.triton__0d1d2d3d4d5d6de7de,"aw",@nobits
	.align	16
